//
// Generated by NVIDIA NVVM Compiler
//
// Compiler Build ID: CL-36424714
// Cuda compilation tools, release 13.0, V13.0.88
// Based on NVVM 20.0.0
//

.version 9.0
.target sm_100
.address_size 64

	// .globl	_Z12trivial_racePiS_

.visible .entry _Z12trivial_racePiS_(
	.param .u64 .ptr .align 1 _Z12trivial_racePiS__param_0,
	.param .u64 .ptr .align 1 _Z12trivial_racePiS__param_1
)
{
	.reg .b32 	%r<2>;
	.reg .b64 	%rd<3>;

	ld.param.u64 	%rd1, [_Z12trivial_racePiS__param_0];
	cvta.to.global.u64 	%rd2, %rd1;
	mov.b32 	%r1, 1;
	st.global.u32 	[%rd2], %r1;
	bar.sync 	0;
	ret;

}


// ===== COMPILED SASS (sm_100) =====

	.target	sm_100

	.elftype	@"ET_EXEC"


//--------------------- .note.nv.tkinfo           --------------------------
	.section	.note.nv.tkinfo,"",@"SHT_NOTE"
	.sectionflags	@"SHF_NOTE_NV_TKINFO"
	.tkinfo
        /*0018*/ 	.word	0x00000002
        /*0030*/ 	.string	""
        /*0030*/ 	.string	"ptxas"
        /*0030*/ 	.string	"Cuda compilation tools, release 13.0, V13.0.88"
        /*0030*/ 	.string	"Build cuda_13.0.r13.0/compiler.36424714_0"
        /*0030*/ 	.string	"-arch sm_100 -m 64 "



//--------------------- .note.nv.cuinfo           --------------------------
	.section	.note.nv.cuinfo,"",@"SHT_NOTE"
	.sectionflags	@"SHF_NOTE_NV_CUINFO"
        /*0018*/ 	.short	0x0002
        /*001a*/ 	.short	0x0064
        /*001c*/ 	.short	0x0082
	.zero		2


//--------------------- .nv.info                  --------------------------
	.section	.nv.info,"",@"SHT_CUDA_INFO"
	.align	4


	//----- nvinfo : EIATTR_REGCOUNT
	.align		4
        /*0000*/ 	.byte	0x04, 0x2f
        /*0002*/ 	.short	(.L_1 - .L_0)
	.align		4
.L_0:
        /*0004*/ 	.word	index@(_Z12trivial_racePiS_)
        /*0008*/ 	.word	0x00000008


	//----- nvinfo : EIATTR_FRAME_SIZE
	.align		4
.L_1:
        /*000c*/ 	.byte	0x04, 0x11
        /*000e*/ 	.short	(.L_3 - .L_2)
	.align		4
.L_2:
        /*0010*/ 	.word	index@(_Z12trivial_racePiS_)
        /*0014*/ 	.word	0x00000000


	//----- nvinfo : EIATTR_MIN_STACK_SIZE
	.align		4
.L_3:
        /*0018*/ 	.byte	0x04, 0x12
        /*001a*/ 	.short	(.L_5 - .L_4)
	.align		4
.L_4:
        /*001c*/ 	.word	index@(_Z12trivial_racePiS_)
        /*0020*/ 	.word	0x00000000
.L_5:


//--------------------- .nv.compat                --------------------------
	.section	.nv.compat,"",@"SHT_CUDA_COMPAT_INFO"
	.align	4
        /*0000*/ 	.byte	0x02, 0x09, 0x00, 0x00, 0x02, 0x02, 0x01, 0x00, 0x02, 0x05, 0x05, 0x00, 0x03, 0x07, 0x01, 0x01
        /*0010*/ 	.byte	0x02, 0x03, 0x00, 0x00, 0x02, 0x06, 0x01, 0x00, 0x04, 0x0b, 0x08, 0x00, 0x09, 0x00, 0x00, 0x00
        /*0020*/ 	.byte	0x00, 0x00, 0x00, 0x00


//--------------------- .nv.info._Z12trivial_racePiS_ --------------------------
	.section	.nv.info._Z12trivial_racePiS_,"",@"SHT_CUDA_INFO"
	.sectionflags	@""
	.align	4


	//----- nvinfo : EIATTR_CUDA_API_VERSION
	.align		4
        /*0000*/ 	.byte	0x04, 0x37
        /*0002*/ 	.short	(.L_7 - .L_6)
.L_6:
        /*0004*/ 	.word	0x00000082


	//----- nvinfo : EIATTR_KPARAM_INFO
	.align		4
.L_7:
        /*0008*/ 	.byte	0x04, 0x17
        /*000a*/ 	.short	(.L_9 - .L_8)
.L_8:
        /*000c*/ 	.word	0x00000000
        /*0010*/ 	.short	0x0001
        /*0012*/ 	.short	0x0008
        /*0014*/ 	.byte	0x00, 0xf5, 0x21, 0x00


	//----- nvinfo : EIATTR_KPARAM_INFO
	.align		4
.L_9:
        /*0018*/ 	.byte	0x04, 0x17
        /*001a*/ 	.short	(.L_11 - .L_10)
.L_10:
        /*001c*/ 	.word	0x00000000
        /*0020*/ 	.short	0x0000
        /*0022*/ 	.short	0x0000
        /*0024*/ 	.byte	0x00, 0xf5, 0x21, 0x00


	//----- nvinfo : EIATTR_SPARSE_MMA_MASK
	.align		4
.L_11:
        /*0028*/ 	.byte	0x03, 0x50
        /*002a*/ 	.short	0x0000


	//----- nvinfo : EIATTR_MAXREG_COUNT
	.align		4
        /*002c*/ 	.byte	0x03, 0x1b
        /*002e*/ 	.short	0x00ff


	//----- nvinfo : EIATTR_NUM_BARRIERS
	.align		4
        /*0030*/ 	.byte	0x02, 0x4c
        /*0032*/ 	.byte	0x01
	.zero		1


	//----- nvinfo : EIATTR_MERCURY_ISA_VERSION
	.align		4
        /*0034*/ 	.byte	0x03, 0x5f
        /*0036*/ 	.short	0x0101


	//----- nvinfo : EIATTR_VRC_CTA_INIT_COUNT
	.align		4
        /*0038*/ 	.byte	0x02, 0x4a
	.zero		1
	.zero		1


	//----- nvinfo : EIATTR_EXIT_INSTR_OFFSETS
	.align		4
        /*003c*/ 	.byte	0x04, 0x1c
        /*003e*/ 	.short	(.L_13 - .L_12)


	//   ....[0]....
.L_12:
        /*0040*/ 	.word	0x00000060


	//----- nvinfo : EIATTR_CBANK_PARAM_SIZE
	.align		4
.L_13:
        /*0044*/ 	.byte	0x03, 0x19
        /*0046*/ 	.short	0x0010


	//----- nvinfo : EIATTR_PARAM_CBANK
	.align		4
        /*0048*/ 	.byte	0x04, 0x0a
        /*004a*/ 	.short	(.L_15 - .L_14)
	.align		4
.L_14:
        /*004c*/ 	.word	index@(.nv.constant0._Z12trivial_racePiS_)
        /*0050*/ 	.short	0x0380
        /*0052*/ 	.short	0x0010


	//----- nvinfo : EIATTR_SW_WAR
	.align		4
.L_15:
        /*0054*/ 	.byte	0x04, 0x36
        /*0056*/ 	.short	(.L_17 - .L_16)
.L_16:
        /*0058*/ 	.word	0x00000008
.L_17:


//--------------------- .nv.callgraph             --------------------------
	.section	.nv.callgraph,"",@"SHT_CUDA_CALLGRAPH"
	.align	4
	.sectionentsize	8
	.align		4
        /*0000*/ 	.word	0x00000000
	.align		4
        /*0004*/ 	.word	0xffffffff
	.align		4
        /*0008*/ 	.word	0x00000000
	.align		4
        /*000c*/ 	.word	0xfffffffe
	.align		4
        /*0010*/ 	.word	0x00000000
	.align		4
        /*0014*/ 	.word	0xfffffffd
	.align		4
        /*0018*/ 	.word	0x00000000
	.align		4
        /*001c*/ 	.word	0xfffffffc


//--------------------- .text._Z12trivial_racePiS_ --------------------------
	.section	.text._Z12trivial_racePiS_,"ax",@progbits
	.align	128
        .global         _Z12trivial_racePiS_
        .type           _Z12trivial_racePiS_,@function
        .size           _Z12trivial_racePiS_,(.L_x_1 - _Z12trivial_racePiS_)
        .other          _Z12trivial_racePiS_,@"STO_CUDA_ENTRY STV_DEFAULT"
_Z12trivial_racePiS_:
.text._Z12trivial_racePiS_:
[----:B------:R-:W-:Y:S08]  /*0000*/  LDC R1, c[0x0][0x37c] ;  /* 0x0000df00ff017b82 */ /* 0x000ff00000000800 */
[----:B------:R-:W0:Y:S01]  /*0010*/  LDC.64 R2, c[0x0][0x380] ;  /* 0x0000e000ff027b82 */ /* 0x000e220000000a00 */
[----:B------:R-:W0:Y:S01]  /*0020*/  LDCU.64 UR4, c[0x0][0x358] ;  /* 0x00006b00ff0477ac */ /* 0x000e220008000a00 */
[----:B------:R-:W-:-:S05]  /*0030*/  HFMA2 R5, -RZ, RZ, 0, 5.9604644775390625e-08 ;  /* 0x00000001ff057431 */ /* 0x000fca00000001ff */
[----:B0-----:R-:W-:Y:S01]  /*0040*/  STG.E desc[UR4][R2.64], R5 ;  /* 0x0000000502007986 */ /* 0x001fe2000c101904 */
[----:B------:R-:W-:Y:S06]  /*0050*/  BAR.SYNC.DEFER_BLOCKING 0x0 ;  /* 0x0000000000007b1d */ /* 0x000fec0000010000 */
[----:B------:R-:W-:Y:S05]  /*0060*/  EXIT ;  /* 0x000000000000794d */ /* 0x000fea0003800000 */
.L_x_0:
[----:B------:R-:W-:-:S00]  /*0070*/  BRA `(.L_x_0) ;  /* 0xfffffffc00fc7947 */ /* 0x000fc0000383ffff */
[----:B------:R-:W-:-:S00]  /*0080*/  NOP ;  /* 0x0000000000007918 */ /* 0x000fc00000000000 */
[----:B------:R-:W-:-:S00]  /*0090*/  NOP ;  /* 0x0000000000007918 */ /* 0x000fc00000000000 */
[----:B------:R-:W-:-:S00]  /*00a0*/  NOP ;  /* 0x0000000000007918 */ /* 0x000fc00000000000 */
[----:B------:R-:W-:-:S00]  /*00b0*/  NOP ;  /* 0x0000000000007918 */ /* 0x000fc00000000000 */
[----:B------:R-:W-:-:S00]  /*00c0*/  NOP ;  /* 0x0000000000007918 */ /* 0x000fc00000000000 */
[----:B------:R-:W-:-:S00]  /*00d0*/  NOP ;  /* 0x0000000000007918 */ /* 0x000fc00000000000 */
[----:B------:R-:W-:-:S00]  /*00e0*/  NOP ;  /* 0x0000000000007918 */ /* 0x000fc00000000000 */
[----:B------:R-:W-:-:S00]  /*00f0*/  NOP ;  /* 0x0000000000007918 */ /* 0x000fc00000000000 */
.L_x_1:


//--------------------- .nv.shared.reserved.0     --------------------------
	.section	.nv.shared.reserved.0,"aw",@nobits
	.weak		__nv_reservedSMEM_offset_0_alias
	.size		__nv_reservedSMEM_offset_0_alias, 0, 64
	.other		__nv_reservedSMEM_offset_0_alias,@"STO_CUDA_RESERVED_SHARED STV_DEFAULT"
__nv_reservedSMEM_offset_0_alias:
	.zero		0
	.zero		64


//--------------------- .nv.constant0._Z12trivial_racePiS_ --------------------------
	.section	.nv.constant0._Z12trivial_racePiS_,"a",@progbits
	.sectionflags	@""
	.align	4
.nv.constant0._Z12trivial_racePiS_:
	.zero		912


//--------------------- SYMBOLS --------------------------

	.type		.nv.reservedSmem.offset0,@object
	.size		.nv.reservedSmem.offset0,0x4
